//
// Generated by NVIDIA NVVM Compiler
//
// Compiler Build ID: CL-36424714
// Cuda compilation tools, release 13.0, V13.0.88
// Based on NVVM 20.0.0
//

.version 9.0
.target sm_100
.address_size 64

	// .globl	_Z10PDH_KernelP10hist_entryP8atomdescxd

.visible .entry _Z10PDH_KernelP10hist_entryP8atomdescxd(
	.param .u64 .ptr .align 1 _Z10PDH_KernelP10hist_entryP8atomdescxd_param_0,
	.param .u64 .ptr .align 1 _Z10PDH_KernelP10hist_entryP8atomdescxd_param_1,
	.param .u64 _Z10PDH_KernelP10hist_entryP8atomdescxd_param_2,
	.param .f64 _Z10PDH_KernelP10hist_entryP8atomdescxd_param_3
)
{
	.reg .pred 	%p<3>;
	.reg .b32 	%r<10>;
	.reg .b64 	%rd<17>;
	.reg .b64 	%fd<16>;

	ld.param.u64 	%rd7, [_Z10PDH_KernelP10hist_entryP8atomdescxd_param_0];
	ld.param.u64 	%rd9, [_Z10PDH_KernelP10hist_entryP8atomdescxd_param_1];
	ld.param.u64 	%rd8, [_Z10PDH_KernelP10hist_entryP8atomdescxd_param_2];
	ld.param.f64 	%fd1, [_Z10PDH_KernelP10hist_entryP8atomdescxd_param_3];
	cvta.to.global.u64 	%rd1, %rd9;
	mov.u32 	%r5, %ctaid.x;
	mov.u32 	%r6, %ntid.x;
	mov.u32 	%r7, %tid.x;
	mad.lo.s32 	%r1, %r5, %r6, %r7;
	add.s32 	%r9, %r1, 1;
	cvt.s64.s32 	%rd16, %r9;
	setp.le.s64 	%p1, %rd8, %rd16;
	@%p1 bra 	$L__BB0_3;
	mul.wide.s32 	%rd10, %r1, 24;
	add.s64 	%rd3, %rd1, %rd10;
	cvta.to.global.u64 	%rd4, %rd7;
$L__BB0_2:
	ld.global.f64 	%fd2, [%rd3];
	mad.lo.s64 	%rd11, %rd16, 24, %rd1;
	ld.global.f64 	%fd3, [%rd11];
	ld.global.f64 	%fd4, [%rd3+8];
	ld.global.f64 	%fd5, [%rd11+8];
	ld.global.f64 	%fd6, [%rd3+16];
	ld.global.f64 	%fd7, [%rd11+16];
	sub.f64 	%fd8, %fd2, %fd3;
	sub.f64 	%fd9, %fd4, %fd5;
	mul.f64 	%fd10, %fd9, %fd9;
	fma.rn.f64 	%fd11, %fd8, %fd8, %fd10;
	sub.f64 	%fd12, %fd6, %fd7;
	fma.rn.f64 	%fd13, %fd12, %fd12, %fd11;
	sqrt.rn.f64 	%fd14, %fd13;
	div.rn.f64 	%fd15, %fd14, %fd1;
	cvt.rzi.s32.f64 	%r8, %fd15;
	mul.wide.s32 	%rd12, %r8, 8;
	add.s64 	%rd13, %rd4, %rd12;
	ld.global.u64 	%rd14, [%rd13];
	add.s64 	%rd15, %rd14, 1;
	st.global.u64 	[%rd13], %rd15;
	add.s32 	%r9, %r9, 1;
	cvt.s64.s32 	%rd16, %r9;
	setp.gt.s64 	%p2, %rd8, %rd16;
	@%p2 bra 	$L__BB0_2;
$L__BB0_3:
	bar.sync 	0;
	ret;

}


// ===== COMPILED SASS (sm_100) =====

	.target	sm_100

	.elftype	@"ET_EXEC"


//--------------------- .note.nv.tkinfo           --------------------------
	.section	.note.nv.tkinfo,"",@"SHT_NOTE"
	.sectionflags	@"SHF_NOTE_NV_TKINFO"
	.tkinfo
        /*0018*/ 	.word	0x00000002
        /*0030*/ 	.string	""
        /*0030*/ 	.string	"ptxas"
        /*0030*/ 	.string	"Cuda compilation tools, release 13.0, V13.0.88"
        /*0030*/ 	.string	"Build cuda_13.0.r13.0/compiler.36424714_0"
        /*0030*/ 	.string	"-arch sm_100 -m 64 "



//--------------------- .note.nv.cuinfo           --------------------------
	.section	.note.nv.cuinfo,"",@"SHT_NOTE"
	.sectionflags	@"SHF_NOTE_NV_CUINFO"
        /*0018*/ 	.short	0x0002
        /*001a*/ 	.short	0x0064
        /*001c*/ 	.short	0x0082
	.zero		2


//--------------------- .nv.info                  --------------------------
	.section	.nv.info,"",@"SHT_CUDA_INFO"
	.align	4


	//----- nvinfo : EIATTR_REGCOUNT
	.align		4
        /*0000*/ 	.byte	0x04, 0x2f
        /*0002*/ 	.short	(.L_1 - .L_0)
	.align		4
.L_0:
        /*0004*/ 	.word	index@(_Z10PDH_KernelP10hist_entryP8atomdescxd)
        /*0008*/ 	.word	0x00000020


	//----- nvinfo : EIATTR_FRAME_SIZE
	.align		4
.L_1:
        /*000c*/ 	.byte	0x04, 0x11
        /*000e*/ 	.short	(.L_3 - .L_2)
	.align		4
.L_2:
        /*0010*/ 	.word	index@($__internal_1_$__cuda_sm20_dsqrt_rn_f64_mediumpath_v1)
        /*0014*/ 	.word	0x00000000


	//----- nvinfo : EIATTR_FRAME_SIZE
	.align		4
.L_3:
        /*0018*/ 	.byte	0x04, 0x11
        /*001a*/ 	.short	(.L_5 - .L_4)
	.align		4
.L_4:
        /*001c*/ 	.word	index@($__internal_0_$__cuda_sm20_div_rn_f64_full)
        /*0020*/ 	.word	0x00000000


	//----- nvinfo : EIATTR_FRAME_SIZE
	.align		4
.L_5:
        /*0024*/ 	.byte	0x04, 0x11
        /*0026*/ 	.short	(.L_7 - .L_6)
	.align		4
.L_6:
        /*0028*/ 	.word	index@(_Z10PDH_KernelP10hist_entryP8atomdescxd)
        /*002c*/ 	.word	0x00000000


	//----- nvinfo : EIATTR_MIN_STACK_SIZE
	.align		4
.L_7:
        /*0030*/ 	.byte	0x04, 0x12
        /*0032*/ 	.short	(.L_9 - .L_8)
	.align		4
.L_8:
        /*0034*/ 	.word	index@(_Z10PDH_KernelP10hist_entryP8atomdescxd)
        /*0038*/ 	.word	0x00000000
.L_9:


//--------------------- .nv.compat                --------------------------
	.section	.nv.compat,"",@"SHT_CUDA_COMPAT_INFO"
	.align	4
        /*0000*/ 	.byte	0x02, 0x09, 0x00, 0x00, 0x02, 0x02, 0x01, 0x00, 0x02, 0x05, 0x05, 0x00, 0x03, 0x07, 0x01, 0x01
        /*0010*/ 	.byte	0x02, 0x03, 0x00, 0x00, 0x02, 0x06, 0x01, 0x00, 0x04, 0x0b, 0x08, 0x00, 0x01, 0x00, 0x00, 0x00
        /*0020*/ 	.byte	0x00, 0x00, 0x00, 0x00


//--------------------- .nv.info._Z10PDH_KernelP10hist_entryP8atomdescxd --------------------------
	.section	.nv.info._Z10PDH_KernelP10hist_entryP8atomdescxd,"",@"SHT_CUDA_INFO"
	.sectionflags	@""
	.align	4


	//----- nvinfo : EIATTR_CUDA_API_VERSION
	.align		4
        /*0000*/ 	.byte	0x04, 0x37
        /*0002*/ 	.short	(.L_11 - .L_10)
.L_10:
        /*0004*/ 	.word	0x00000082


	//----- nvinfo : EIATTR_KPARAM_INFO
	.align		4
.L_11:
        /*0008*/ 	.byte	0x04, 0x17
        /*000a*/ 	.short	(.L_13 - .L_12)
.L_12:
        /*000c*/ 	.word	0x00000000
        /*0010*/ 	.short	0x0003
        /*0012*/ 	.short	0x0018
        /*0014*/ 	.byte	0x00, 0xf0, 0x21, 0x00


	//----- nvinfo : EIATTR_KPARAM_INFO
	.align		4
.L_13:
        /*0018*/ 	.byte	0x04, 0x17
        /*001a*/ 	.short	(.L_15 - .L_14)
.L_14:
        /*001c*/ 	.word	0x00000000
        /*0020*/ 	.short	0x0002
        /*0022*/ 	.short	0x0010
        /*0024*/ 	.byte	0x00, 0xf0, 0x21, 0x00


	//----- nvinfo : EIATTR_KPARAM_INFO
	.align		4
.L_15:
        /*0028*/ 	.byte	0x04, 0x17
        /*002a*/ 	.short	(.L_17 - .L_16)
.L_16:
        /*002c*/ 	.word	0x00000000
        /*0030*/ 	.short	0x0001
        /*0032*/ 	.short	0x0008
        /*0034*/ 	.byte	0x00, 0xf5, 0x21, 0x00


	//----- nvinfo : EIATTR_KPARAM_INFO
	.align		4
.L_17:
        /*0038*/ 	.byte	0x04, 0x17
        /*003a*/ 	.short	(.L_19 - .L_18)
.L_18:
        /*003c*/ 	.word	0x00000000
        /*0040*/ 	.short	0x0000
        /*0042*/ 	.short	0x0000
        /*0044*/ 	.byte	0x00, 0xf5, 0x21, 0x00


	//----- nvinfo : EIATTR_SPARSE_MMA_MASK
	.align		4
.L_19:
        /*0048*/ 	.byte	0x03, 0x50
        /*004a*/ 	.short	0x0000


	//----- nvinfo : EIATTR_MAXREG_COUNT
	.align		4
        /*004c*/ 	.byte	0x03, 0x1b
        /*004e*/ 	.short	0x00ff


	//----- nvinfo : EIATTR_NUM_BARRIERS
	.align		4
        /*0050*/ 	.byte	0x02, 0x4c
        /*0052*/ 	.byte	0x01
	.zero		1


	//----- nvinfo : EIATTR_MERCURY_ISA_VERSION
	.align		4
        /*0054*/ 	.byte	0x03, 0x5f
        /*0056*/ 	.short	0x0101


	//----- nvinfo : EIATTR_VRC_CTA_INIT_COUNT
	.align		4
        /*0058*/ 	.byte	0x02, 0x4a
	.zero		1
	.zero		1


	//----- nvinfo : EIATTR_EXIT_INSTR_OFFSETS
	.align		4
        /*005c*/ 	.byte	0x04, 0x1c
        /*005e*/ 	.short	(.L_21 - .L_20)


	//   ....[0]....
.L_20:
        /*0060*/ 	.word	0x00000660


	//----- nvinfo : EIATTR_CRS_STACK_SIZE
	.align		4
.L_21:
        /*0064*/ 	.byte	0x04, 0x1e
        /*0066*/ 	.short	(.L_23 - .L_22)
.L_22:
        /*0068*/ 	.word	0x00000000


	//----- nvinfo : EIATTR_CBANK_PARAM_SIZE
	.align		4
.L_23:
        /*006c*/ 	.byte	0x03, 0x19
        /*006e*/ 	.short	0x0020


	//----- nvinfo : EIATTR_PARAM_CBANK
	.align		4
        /*0070*/ 	.byte	0x04, 0x0a
        /*0072*/ 	.short	(.L_25 - .L_24)
	.align		4
.L_24:
        /*0074*/ 	.word	index@(.nv.constant0._Z10PDH_KernelP10hist_entryP8atomdescxd)
        /*0078*/ 	.short	0x0380
        /*007a*/ 	.short	0x0020


	//----- nvinfo : EIATTR_SW_WAR
	.align		4
.L_25:
        /*007c*/ 	.byte	0x04, 0x36
        /*007e*/ 	.short	(.L_27 - .L_26)
.L_26:
        /*0080*/ 	.word	0x00000008
.L_27:


//--------------------- .nv.callgraph             --------------------------
	.section	.nv.callgraph,"",@"SHT_CUDA_CALLGRAPH"
	.align	4
	.sectionentsize	8
	.align		4
        /*0000*/ 	.word	0x00000000
	.align		4
        /*0004*/ 	.word	0xffffffff
	.align		4
        /*0008*/ 	.word	0x00000000
	.align		4
        /*000c*/ 	.word	0xfffffffe
	.align		4
        /*0010*/ 	.word	0x00000000
	.align		4
        /*0014*/ 	.word	0xfffffffd
	.align		4
        /*0018*/ 	.word	0x00000000
	.align		4
        /*001c*/ 	.word	0xfffffffc


//--------------------- .text._Z10PDH_KernelP10hist_entryP8atomdescxd --------------------------
	.section	.text._Z10PDH_KernelP10hist_entryP8atomdescxd,"ax",@progbits
	.align	128
        .global         _Z10PDH_KernelP10hist_entryP8atomdescxd
        .type           _Z10PDH_KernelP10hist_entryP8atomdescxd,@function
        .size           _Z10PDH_KernelP10hist_entryP8atomdescxd,(.L_x_18 - _Z10PDH_KernelP10hist_entryP8atomdescxd)
        .other          _Z10PDH_KernelP10hist_entryP8atomdescxd,@"STO_CUDA_ENTRY STV_DEFAULT"
_Z10PDH_KernelP10hist_entryP8atomdescxd:
.text._Z10PDH_KernelP10hist_entryP8atomdescxd:
[----:B------:R-:W-:Y:S01]  /*0000*/  LDC R1, c[0x0][0x37c] ;  /* 0x0000df00ff017b82 */ /* 0x000fe20000000800 */
[----:B------:R-:W0:Y:S07]  /*0010*/  S2R R0, SR_TID.X ;  /* 0x0000000000007919 */ /* 0x000e2e0000002100 */
[----:B------:R-:W0:Y:S01]  /*0020*/  S2UR UR4, SR_CTAID.X ;  /* 0x00000000000479c3 */ /* 0x000e220000002500 */
[----:B------:R-:W1:Y:S01]  /*0030*/  LDCU.64 UR6, c[0x0][0x390] ;  /* 0x00007200ff0677ac */ /* 0x000e620008000a00 */
[----:B------:R-:W-:Y:S01]  /*0040*/  BSSY.RECONVERGENT B0, `(.L_x_0) ;  /* 0x0000060000007945 */ /* 0x000fe20003800200 */
[----:B------:R-:W2:Y:S05]  /*0050*/  LDCU.64 UR8, c[0x0][0x390] ;  /* 0x00007200ff0877ac */ /* 0x000eaa0008000a00 */
[----:B------:R-:W0:Y:S02]  /*0060*/  LDC R3, c[0x0][0x360] ;  /* 0x0000d800ff037b82 */ /* 0x000e240000000800 */
[----:B0-----:R-:W-:Y:S01]  /*0070*/  IMAD R3, R3, UR4, R0 ;  /* 0x0000000403037c24 */ /* 0x001fe2000f8e0200 */
[----:B------:R-:W0:Y:S03]  /*0080*/  LDCU UR4, c[0x0][0x39c] ;  /* 0x00007380ff0477ac */ /* 0x000e260008000800 */
[----:B------:R-:W-:-:S05]  /*0090*/  VIADD R2, R3, 0x1 ;  /* 0x0000000103027836 */ /* 0x000fca0000000000 */
[----:B-1----:R-:W-:Y:S02]  /*00a0*/  ISETP.GE.U32.AND P0, PT, R2, UR6, PT ;  /* 0x0000000602007c0c */ /* 0x002fe4000bf06070 */
[----:B------:R-:W-:-:S04]  /*00b0*/  SHF.R.S32.HI R0, RZ, 0x1f, R2 ;  /* 0x0000001fff007819 */ /* 0x000fc80000011402 */
[----:B------:R-:W-:-:S13]  /*00c0*/  ISETP.GE.AND.EX P0, PT, R0, UR7, PT, P0 ;  /* 0x0000000700007c0c */ /* 0x000fda000bf06300 */
[----:B0-2---:R-:W-:Y:S05]  /*00d0*/  @P0 BRA `(.L_x_1) ;  /* 0x0000000400580947 */ /* 0x005fea0003800000 */
[----:B------:R-:W0:Y:S08]  /*00e0*/  LDC.64 R10, c[0x0][0x388] ;  /* 0x0000e200ff0a7b82 */ /* 0x000e300000000a00 */
[----:B------:R-:W1:Y:S08]  /*00f0*/  LDC.64 R18, c[0x0][0x358] ;  /* 0x0000d600ff127b82 */ /* 0x000e700000000a00 */
[----:B------:R-:W2:Y:S08]  /*0100*/  LDC.64 R16, c[0x0][0x388] ;  /* 0x0000e200ff107b82 */ /* 0x000eb00000000a00 */
[----:B------:R-:W3:Y:S01]  /*0110*/  LDC.64 R14, c[0x0][0x398] ;  /* 0x0000e600ff0e7b82 */ /* 0x000ee20000000a00 */
[----:B0-----:R-:W-:-:S04]  /*0120*/  IMAD.WIDE R10, R3, 0x18, R10 ;  /* 0x00000018030a7825 */ /* 0x001fc800078e020a */
[----:B------:R-:W-:-:S03]  /*0130*/  IMAD.MOV.U32 R3, RZ, RZ, R2 ;  /* 0x000000ffff037224 */ /* 0x000fc600078e0002 */
[----:B------:R-:W0:Y:S04]  /*0140*/  LDC.64 R12, c[0x0][0x380] ;  /* 0x0000e000ff0c7b82 */ /* 0x000e280000000a00 */
.L_x_6:
[----:B-1----:R-:W-:Y:S01]  /*0150*/  R2UR UR12, R18 ;  /* 0x00000000120c72ca */ /* 0x002fe200000e0000 */
[----:B------:R-:W-:Y:S01]  /*0160*/  IMAD R5, R0, 0x18, RZ ;  /* 0x0000001800057824 */ /* 0x000fe200078e02ff */
[----:B------:R-:W-:Y:S01]  /*0170*/  R2UR UR13, R19 ;  /* 0x00000000130d72ca */ /* 0x000fe200000e0000 */
[----:B--2---:R-:W-:Y:S01]  /*0180*/  IMAD.WIDE.U32 R20, R3, 0x18, R16 ;  /* 0x0000001803147825 */ /* 0x004fe200078e0010 */
[C---:B------:R-:W-:Y:S02]  /*0190*/  R2UR UR14, R18.reuse ;  /* 0x00000000120e72ca */ /* 0x040fe400000e0000 */
[----:B------:R-:W-:Y:S01]  /*01a0*/  R2UR UR15, R19 ;  /* 0x00000000130f72ca */ /* 0x000fe200000e0000 */
[----:B------:R-:W-:Y:S01]  /*01b0*/  IMAD.IADD R21, R21, 0x1, R5 ;  /* 0x0000000115157824 */ /* 0x000fe200078e0205 */
[----:B------:R-:W-:Y:S02]  /*01c0*/  R2UR UR6, R18 ;  /* 0x00000000120672ca */ /* 0x000fe400000e0000 */
[----:B------:R-:W-:-:S02]  /*01d0*/  R2UR UR7, R19 ;  /* 0x00000000130772ca */ /* 0x000fc400000e0000 */
[----:B------:R-:W-:Y:S02]  /*01e0*/  R2UR UR10, R18 ;  /* 0x00000000120a72ca */ /* 0x000fe400000e0000 */
[----:B------:R-:W-:Y:S01]  /*01f0*/  R2UR UR11, R19 ;  /* 0x00000000130b72ca */ /* 0x000fe200000e0000 */
[----:B------:R-:W2:Y:S04]  /*0200*/  LDG.E.64 R24, desc[UR12][R10.64+0x8] ;  /* 0x0000080c0a187981 */ /* 0x000ea8000c1e1b00 */
[----:B------:R-:W2:Y:S04]  /*0210*/  LDG.E.64 R26, desc[UR14][R20.64+0x8] ;  /* 0x0000080e141a7981 */ /* 0x000ea8000c1e1b00 */
[----:B----4-:R-:W4:Y:S04]  /*0220*/  LDG.E.64 R8, desc[UR6][R10.64] ;  /* 0x000000060a087981 */ /* 0x010f28000c1e1b00 */
[----:B------:R-:W4:Y:S04]  /*0230*/  LDG.E.64 R22, desc[UR10][R20.64] ;  /* 0x0000000a14167981 */ /* 0x000f28000c1e1b00 */
[----:B------:R-:W5:Y:S04]  /*0240*/  LDG.E.64 R4, desc[UR12][R10.64+0x10] ;  /* 0x0000100c0a047981 */ /* 0x000f68000c1e1b00 */
[----:B------:R1:W5:Y:S01]  /*0250*/  LDG.E.64 R6, desc[UR14][R20.64+0x10] ;  /* 0x0000100e14067981 */ /* 0x000362000c1e1b00 */
[----:B------:R-:W-:Y:S01]  /*0260*/  BSSY.RECONVERGENT B1, `(.L_x_2) ;  /* 0x0000019000017945 */ /* 0x000fe20003800200 */
[----:B-1----:R-:W-:-:S02]  /*0270*/  IMAD.MOV.U32 R20, RZ, RZ, 0x0 ;  /* 0x00000000ff147424 */ /* 0x002fc400078e00ff */
[----:B------:R-:W-:Y:S01]  /*0280*/  IMAD.MOV.U32 R21, RZ, RZ, 0x3fd80000 ;  /* 0x3fd80000ff157424 */ /* 0x000fe200078e00ff */
[----:B--2---:R-:W-:Y:S02]  /*0290*/  DADD R24, R24, -R26 ;  /* 0x0000000018187229 */ /* 0x004fe4000000081a */
[----:B----4-:R-:W-:-:S06]  /*02a0*/  DADD R8, R8, -R22 ;  /* 0x0000000008087229 */ /* 0x010fcc0000000816 */
[----:B------:R-:W-:Y:S02]  /*02b0*/  DMUL R24, R24, R24 ;  /* 0x0000001818187228 */ /* 0x000fe40000000000 */
[----:B-----5:R-:W-:-:S06]  /*02c0*/  DADD R6, R4, -R6 ;  /* 0x0000000004067229 */ /* 0x020fcc0000000806 */
[----:B------:R-:W-:-:S08]  /*02d0*/  DFMA R4, R8, R8, R24 ;  /* 0x000000080804722b */ /* 0x000fd00000000018 */
[----:B------:R-:W-:-:S06]  /*02e0*/  DFMA R4, R6, R6, R4 ;  /* 0x000000060604722b */ /* 0x000fcc0000000004 */
[----:B------:R-:W1:Y:S04]  /*02f0*/  MUFU.RSQ64H R7, R5 ;  /* 0x0000000500077308 */ /* 0x000e680000001c00 */
[----:B------:R-:W-:-:S05]  /*0300*/  VIADD R6, R5, 0xfcb00000 ;  /* 0xfcb0000005067836 */ /* 0x000fca0000000000 */
[----:B------:R-:W-:Y:S01]  /*0310*/  ISETP.GE.U32.AND P0, PT, R6, 0x7ca00000, PT ;  /* 0x7ca000000600780c */ /* 0x000fe20003f06070 */
[----:B-1----:R-:W-:-:S08]  /*0320*/  DMUL R8, R6, R6 ;  /* 0x0000000606087228 */ /* 0x002fd00000000000 */
[----:B------:R-:W-:-:S08]  /*0330*/  DFMA R8, R4, -R8, 1 ;  /* 0x3ff000000408742b */ /* 0x000fd00000000808 */
[----:B------:R-:W-:Y:S02]  /*0340*/  DFMA R20, R8, R20, 0.5 ;  /* 0x3fe000000814742b */ /* 0x000fe40000000014 */
[----:B------:R-:W-:-:S08]  /*0350*/  DMUL R8, R6, R8 ;  /* 0x0000000806087228 */ /* 0x000fd00000000000 */
[----:B------:R-:W-:-:S08]  /*0360*/  DFMA R26, R20, R8, R6 ;  /* 0x00000008141a722b */ /* 0x000fd00000000006 */
[----:B------:R-:W-:Y:S02]  /*0370*/  DMUL R20, R4, R26 ;  /* 0x0000001a04147228 */ /* 0x000fe40000000000 */
[----:B------:R-:W-:Y:S02]  /*0380*/  VIADD R25, R27, 0xfff00000 ;  /* 0xfff000001b197836 */ /* 0x000fe40000000000 */
[----:B------:R-:W-:-:S04]  /*0390*/  IMAD.MOV.U32 R24, RZ, RZ, R26 ;  /* 0x000000ffff187224 */ /* 0x000fc800078e001a */
[----:B------:R-:W-:-:S08]  /*03a0*/  DFMA R22, R20, -R20, R4 ;  /* 0x800000141416722b */ /* 0x000fd00000000004 */
[----:B------:R-:W-:Y:S01]  /*03b0*/  DFMA R8, R22, R24, R20 ;  /* 0x000000181608722b */ /* 0x000fe20000000014 */
[----:B------:R-:W-:Y:S10]  /*03c0*/  @!P0 BRA `(.L_x_3) ;  /* 0x0000000000088947 */ /* 0x000ff40003800000 */
[----:B------:R-:W-:-:S07]  /*03d0*/  MOV R0, 0x3f0 ;  /* 0x000003f000007802 */ /* 0x000fce0000000f00 */
[----:B0--3--:R-:W-:Y:S05]  /*03e0*/  CALL.REL.NOINC `($__internal_1_$__cuda_sm20_dsqrt_rn_f64_mediumpath_v1) ;  /* 0x0000000800047944 */ /* 0x009fea0003c00000 */
.L_x_3:
[----:B------:R-:W-:Y:S05]  /*03f0*/  BSYNC.RECONVERGENT B1 ;  /* 0x0000000000017941 */ /* 0x000fea0003800200 */
.L_x_2:
[----:B------:R-:W3:Y:S01]  /*0400*/  MUFU.RCP64H R5, UR4 ;  /* 0x0000000400057d08 */ /* 0x000ee20008001800 */
[----:B------:R-:W-:Y:S01]  /*0410*/  IMAD.MOV.U32 R4, RZ, RZ, 0x1 ;  /* 0x00000001ff047424 */ /* 0x000fe200078e00ff */
[----:B------:R-:W-:Y:S01]  /*0420*/  FSETP.GEU.AND P1, PT, |R9|, 6.5827683646048100446e-37, PT ;  /* 0x036000000900780b */ /* 0x000fe20003f2e200 */
[----:B------:R-:W-:Y:S04]  /*0430*/  BSSY.RECONVERGENT B1, `(.L_x_4) ;  /* 0x0000012000017945 */ /* 0x000fe80003800200 */
[----:B---3--:R-:W-:-:S08]  /*0440*/  DFMA R6, R4, -R14, 1 ;  /* 0x3ff000000406742b */ /* 0x008fd0000000080e */
[----:B------:R-:W-:-:S08]  /*0450*/  DFMA R6, R6, R6, R6 ;  /* 0x000000060606722b */ /* 0x000fd00000000006 */
[----:B------:R-:W-:-:S08]  /*0460*/  DFMA R6, R4, R6, R4 ;  /* 0x000000060406722b */ /* 0x000fd00000000004 */
[----:B------:R-:W-:-:S08]  /*0470*/  DFMA R4, R6, -R14, 1 ;  /* 0x3ff000000604742b */ /* 0x000fd0000000080e */
[----:B------:R-:W-:-:S08]  /*0480*/  DFMA R4, R6, R4, R6 ;  /* 0x000000040604722b */ /* 0x000fd00000000006 */
[----:B------:R-:W-:-:S08]  /*0490*/  DMUL R6, R4, R8 ;  /* 0x0000000804067228 */ /* 0x000fd00000000000 */
[----:B------:R-:W-:-:S08]  /*04a0*/  DFMA R20, R6, -R14, R8 ;  /* 0x8000000e0614722b */ /* 0x000fd00000000008 */
[----:B------:R-:W-:-:S10]  /*04b0*/  DFMA R4, R4, R20, R6 ;  /* 0x000000140404722b */ /* 0x000fd40000000006 */
[----:B------:R-:W-:-:S05]  /*04c0*/  FFMA R0, RZ, UR4, R5 ;  /* 0x00000004ff007c23 */ /* 0x000fca0008000005 */
[----:B------:R-:W-:-:S13]  /*04d0*/  FSETP.GT.AND P0, PT, |R0|, 1.469367938527859385e-39, PT ;  /* 0x001000000000780b */ /* 0x000fda0003f04200 */
[----:B------:R-:W-:Y:S05]  /*04e0*/  @P0 BRA P1, `(.L_x_5) ;  /* 0x0000000000180947 */ /* 0x000fea0000800000 */
[----:B------:R-:W-:Y:S01]  /*04f0*/  IMAD.MOV.U32 R4, RZ, RZ, R8 ;  /* 0x000000ffff047224 */ /* 0x000fe200078e0008 */
[----:B------:R-:W-:Y:S01]  /*0500*/  MOV R0, 0x530 ;  /* 0x0000053000007802 */ /* 0x000fe20000000f00 */
[----:B------:R-:W-:-:S07]  /*0510*/  IMAD.MOV.U32 R5, RZ, RZ, R9 ;  /* 0x000000ffff057224 */ /* 0x000fce00078e0009 */
[----:B0-----:R-:W-:Y:S05]  /*0520*/  CALL.REL.NOINC `($__internal_0_$__cuda_sm20_div_rn_f64_full) ;  /* 0x0000000000507944 */ /* 0x001fea0003c00000 */
[----:B------:R-:W-:Y:S02]  /*0530*/  IMAD.MOV.U32 R4, RZ, RZ, R22 ;  /* 0x000000ffff047224 */ /* 0x000fe400078e0016 */
[----:B------:R-:W-:-:S07]  /*0540*/  IMAD.MOV.U32 R5, RZ, RZ, R23 ;  /* 0x000000ffff057224 */ /* 0x000fce00078e0017 */
.L_x_5:
[----:B------:R-:W-:Y:S05]  /*0550*/  BSYNC.RECONVERGENT B1 ;  /* 0x0000000000017941 */ /* 0x000fea0003800200 */
.L_x_4:
[----:B------:R-:W0:Y:S01]  /*0560*/  F2I.F64.TRUNC R7, R4 ;  /* 0x0000000400077311 */ /* 0x000e22000030d100 */
[----:B------:R-:W-:Y:S02]  /*0570*/  R2UR UR6, R18 ;  /* 0x00000000120672ca */ /* 0x000fe400000e0000 */
[----:B------:R-:W-:Y:S01]  /*0580*/  R2UR UR7, R19 ;  /* 0x00000000130772ca */ /* 0x000fe200000e0000 */
[----:B0-----:R-:W-:-:S12]  /*0590*/  IMAD.WIDE R6, R7, 0x8, R12 ;  /* 0x0000000807067825 */ /* 0x001fd800078e020c */
[----:B------:R-:W2:Y:S01]  /*05a0*/  LDG.E.64 R8, desc[UR6][R6.64] ;  /* 0x0000000606087981 */ /* 0x000ea2000c1e1b00 */
[----:B------:R-:W-:-:S04]  /*05b0*/  VIADD R3, R2, 0x1 ;  /* 0x0000000102037836 */ /* 0x000fc80000000000 */
[--C-:B------:R-:W-:Y:S01]  /*05c0*/  IMAD.MOV.U32 R2, RZ, RZ, R3.reuse ;  /* 0x000000ffff027224 */ /* 0x100fe200078e0003 */
[----:B------:R-:W-:Y:S02]  /*05d0*/  SHF.R.S32.HI R0, RZ, 0x1f, R3 ;  /* 0x0000001fff007819 */ /* 0x000fe40000011403 */
[----:B--2---:R-:W-:-:S05]  /*05e0*/  IADD3 R8, P0, PT, R8, 0x1, RZ ;  /* 0x0000000108087810 */ /* 0x004fca0007f1e0ff */
[----:B------:R-:W-:Y:S01]  /*05f0*/  IMAD.X R9, RZ, RZ, R9, P0 ;  /* 0x000000ffff097224 */ /* 0x000fe200000e0609 */
[----:B------:R-:W-:-:S04]  /*0600*/  ISETP.GE.U32.AND P0, PT, R3, UR8, PT ;  /* 0x0000000803007c0c */ /* 0x000fc8000bf06070 */
[----:B------:R-:W-:Y:S01]  /*0610*/  ISETP.GE.AND.EX P0, PT, R0, UR9, PT, P0 ;  /* 0x0000000900007c0c */ /* 0x000fe2000bf06300 */
[----:B------:R4:W-:-:S12]  /*0620*/  STG.E.64 desc[UR6][R6.64], R8 ;  /* 0x0000000806007986 */ /* 0x0009d8000c101b06 */
[----:B------:R-:W-:Y:S05]  /*0630*/  @!P0 BRA `(.L_x_6) ;  /* 0xfffffff800c48947 */ /* 0x000fea000383ffff */
.L_x_1:
[----:B------:R-:W-:Y:S05]  /*0640*/  BSYNC.RECONVERGENT B0 ;  /* 0x0000000000007941 */ /* 0x000fea0003800200 */
.L_x_0:
[----:B------:R-:W-:Y:S06]  /*0650*/  BAR.SYNC.DEFER_BLOCKING 0x0 ;  /* 0x0000000000007b1d */ /* 0x000fec0000010000 */
[----:B------:R-:W-:Y:S05]  /*0660*/  EXIT ;  /* 0x000000000000794d */ /* 0x000fea0003800000 */
        .weak           $__internal_0_$__cuda_sm20_div_rn_f64_full
        .type           $__internal_0_$__cuda_sm20_div_rn_f64_full,@function
        .size           $__internal_0_$__cuda_sm20_div_rn_f64_full,($__internal_1_$__cuda_sm20_dsqrt_rn_f64_mediumpath_v1 - $__internal_0_$__cuda_sm20_div_rn_f64_full)
$__internal_0_$__cuda_sm20_div_rn_f64_full:
[----:B------:R-:W0:Y:S01]  /*0670*/  LDC.64 R8, c[0x0][0x398] ;  /* 0x0000e600ff087b82 */ /* 0x000e220000000a00 */
[C---:B------:R-:W-:Y:S01]  /*0680*/  FSETP.GEU.AND P2, PT, |R5|.reuse, 1.469367938527859385e-39, PT ;  /* 0x001000000500780b */ /* 0x040fe20003f4e200 */
[----:B------:R-:W-:Y:S01]  /*0690*/  IMAD.MOV.U32 R29, RZ, RZ, 0x1ca00000 ;  /* 0x1ca00000ff1d7424 */ /* 0x000fe200078e00ff */
[----:B------:R-:W-:Y:S01]  /*06a0*/  LOP3.LUT R3, R5, 0x7ff00000, RZ, 0xc0, !PT ;  /* 0x7ff0000005037812 */ /* 0x000fe200078ec0ff */
[----:B------:R-:W-:Y:S01]  /*06b0*/  IMAD.MOV.U32 R22, RZ, RZ, 0x1 ;  /* 0x00000001ff167424 */ /* 0x000fe200078e00ff */
[----:B------:R-:W-:Y:S01]  /*06c0*/  BSSY.RECONVERGENT B2, `(.L_x_7) ;  /* 0x0000050000027945 */ /* 0x000fe20003800200 */
[C---:B0-----:R-:W-:Y:S02]  /*06d0*/  FSETP.GEU.AND P1, PT, |R9|.reuse, 1.469367938527859385e-39, PT ;  /* 0x001000000900780b */ /* 0x041fe40003f2e200 */
[C---:B------:R-:W-:Y:S02]  /*06e0*/  LOP3.LUT R6, R9.reuse, 0x800fffff, RZ, 0xc0, !PT ;  /* 0x800fffff09067812 */ /* 0x040fe400078ec0ff */
[----:B------:R-:W-:-:S02]  /*06f0*/  LOP3.LUT R28, R9, 0x7ff00000, RZ, 0xc0, !PT ;  /* 0x7ff00000091c7812 */ /* 0x000fc400078ec0ff */
[----:B------:R-:W-:Y:S01]  /*0700*/  LOP3.LUT R7, R6, 0x3ff00000, RZ, 0xfc, !PT ;  /* 0x3ff0000006077812 */ /* 0x000fe200078efcff */
[----:B------:R-:W-:Y:S01]  /*0710*/  IMAD.MOV.U32 R6, RZ, RZ, R8 ;  /* 0x000000ffff067224 */ /* 0x000fe200078e0008 */
[----:B------:R-:W-:-:S04]  /*0720*/  ISETP.GE.U32.AND P0, PT, R3, R28, PT ;  /* 0x0000001c0300720c */ /* 0x000fc80003f06070 */
[----:B------:R-:W-:Y:S01]  /*0730*/  SEL R29, R29, 0x63400000, !P0 ;  /* 0x634000001d1d7807 */ /* 0x000fe20004000000 */
[----:B------:R-:W0:Y:S03]  /*0740*/  @!P1 LDC.64 R20, c[0x0][0x398] ;  /* 0x0000e600ff149b82 */ /* 0x000e260000000a00 */
[----:B------:R-:W-:-:S04]  /*0750*/  @!P2 LOP3.LUT R24, R29, 0x80000000, R5, 0xf8, !PT ;  /* 0x800000001d18a812 */ /* 0x000fc800078ef805 */
[----:B------:R-:W-:Y:S01]  /*0760*/  @!P2 LOP3.LUT R25, R24, 0x100000, RZ, 0xfc, !PT ;  /* 0x001000001819a812 */ /* 0x000fe200078efcff */
[----:B------:R-:W-:Y:S01]  /*0770*/  @!P2 IMAD.MOV.U32 R24, RZ, RZ, RZ ;  /* 0x000000ffff18a224 */ /* 0x000fe200078e00ff */
[----:B0-----:R-:W-:Y:S01]  /*0780*/  @!P1 DMUL R6, R20, 8.98846567431157953865e+307 ;  /* 0x7fe0000014069828 */ /* 0x001fe20000000000 */
[----:B------:R-:W-:Y:S01]  /*0790*/  LOP3.LUT R21, R29, 0x800fffff, R5, 0xf8, !PT ;  /* 0x800fffff1d157812 */ /* 0x000fe200078ef805 */
[----:B------:R-:W-:-:S04]  /*07a0*/  IMAD.MOV.U32 R20, RZ, RZ, R4 ;  /* 0x000000ffff147224 */ /* 0x000fc800078e0004 */
[----:B------:R-:W0:Y:S02]  /*07b0*/  MUFU.RCP64H R23, R7 ;  /* 0x0000000700177308 */ /* 0x000e240000001800 */
[----:B------:R-:W-:Y:S02]  /*07c0*/  @!P2 DFMA R20, R20, 2, -R24 ;  /* 0x400000001414a82b */ /* 0x000fe40000000818 */
[----:B0-----:R-:W-:-:S08]  /*07d0*/  DFMA R24, R22, -R6, 1 ;  /* 0x3ff000001618742b */ /* 0x001fd00000000806 */
[----:B------:R-:W-:-:S08]  /*07e0*/  DFMA R24, R24, R24, R24 ;  /* 0x000000181818722b */ /* 0x000fd00000000018 */
[----:B------:R-:W-:-:S08]  /*07f0*/  DFMA R24, R22, R24, R22 ;  /* 0x000000181618722b */ /* 0x000fd00000000016 */
[----:B------:R-:W-:-:S08]  /*0800*/  DFMA R22, R24, -R6, 1 ;  /* 0x3ff000001816742b */ /* 0x000fd00000000806 */
[----:B------:R-:W-:-:S08]  /*0810*/  DFMA R22, R24, R22, R24 ;  /* 0x000000161816722b */ /* 0x000fd00000000018 */
[----:B------:R-:W-:-:S08]  /*0820*/  DMUL R24, R22, R20 ;  /* 0x0000001416187228 */ /* 0x000fd00000000000 */
[----:B------:R-:W-:-:S08]  /*0830*/  DFMA R26, R24, -R6, R20 ;  /* 0x80000006181a722b */ /* 0x000fd00000000014 */
[----:B------:R-:W-:Y:S01]  /*0840*/  DFMA R26, R22, R26, R24 ;  /* 0x0000001a161a722b */ /* 0x000fe20000000018 */
[----:B------:R-:W-:Y:S01]  /*0850*/  IMAD.MOV.U32 R24, RZ, RZ, R3 ;  /* 0x000000ffff187224 */ /* 0x000fe200078e0003 */
[----:B------:R-:W-:Y:S01]  /*0860*/  @!P2 LOP3.LUT R24, R21, 0x7ff00000, RZ, 0xc0, !PT ;  /* 0x7ff000001518a812 */ /* 0x000fe200078ec0ff */
[----:B------:R-:W-:Y:S01]  /*0870*/  IMAD.MOV.U32 R25, RZ, RZ, R28 ;  /* 0x000000ffff197224 */ /* 0x000fe200078e001c */
[----:B------:R-:W-:-:S03]  /*0880*/  @!P1 LOP3.LUT R25, R7, 0x7ff00000, RZ, 0xc0, !PT ;  /* 0x7ff0000007199812 */ /* 0x000fc600078ec0ff */
[----:B------:R-:W-:-:S05]  /*0890*/  VIADD R22, R24, 0xffffffff ;  /* 0xffffffff18167836 */ /* 0x000fca0000000000 */
[----:B------:R-:W-:Y:S01]  /*08a0*/  ISETP.GT.U32.AND P0, PT, R22, 0x7feffffe, PT ;  /* 0x7feffffe1600780c */ /* 0x000fe20003f04070 */
[----:B------:R-:W-:-:S05]  /*08b0*/  VIADD R22, R25, 0xffffffff ;  /* 0xffffffff19167836 */ /* 0x000fca0000000000 */
[----:B------:R-:W-:-:S13]  /*08c0*/  ISETP.GT.U32.OR P0, PT, R22, 0x7feffffe, P0 ;  /* 0x7feffffe1600780c */ /* 0x000fda0000704470 */
[----:B------:R-:W-:Y:S05]  /*08d0*/  @P0 BRA `(.L_x_8) ;  /* 0x0000000000600947 */ /* 0x000fea0003800000 */
[----:B------:R-:W-:-:S04]  /*08e0*/  VIADDMNMX R3, R3, -R28, 0xb9600000, !PT ;  /* 0xb960000003037446 */ /* 0x000fc8000780091c */
[----:B------:R-:W-:-:S05]  /*08f0*/  VIMNMX R4, PT, PT, R3, 0x46a00000, PT ;  /* 0x46a0000003047848 */ /* 0x000fca0003fe0100 */
[----:B------:R-:W-:Y:S02]  /*0900*/  IMAD.IADD R29, R4, 0x1, -R29 ;  /* 0x00000001041d7824 */ /* 0x000fe400078e0a1d */
[----:B------:R-:W-:Y:S02]  /*0910*/  IMAD.MOV.U32 R4, RZ, RZ, RZ ;  /* 0x000000ffff047224 */ /* 0x000fe400078e00ff */
[----:B------:R-:W-:-:S06]  /*0920*/  VIADD R5, R29, 0x7fe00000 ;  /* 0x7fe000001d057836 */ /* 0x000fcc0000000000 */
[----:B------:R-:W-:-:S10]  /*0930*/  DMUL R22, R26, R4 ;  /* 0x000000041a167228 */ /* 0x000fd40000000000 */
[----:B------:R-:W-:-:S13]  /*0940*/  FSETP.GTU.AND P0, PT, |R23|, 1.469367938527859385e-39, PT ;  /* 0x001000001700780b */ /* 0x000fda0003f0c200 */
[----:B------:R-:W-:Y:S05]  /*0950*/  @P0 BRA `(.L_x_9) ;  /* 0x0000000000980947 */ /* 0x000fea0003800000 */
[----:B------:R-:W-:-:S06]  /*0960*/  DFMA R6, R26, -R6, R20 ;  /* 0x800000061a06722b */ /* 0x000fcc0000000014 */
[----:B------:R-:W-:-:S04]  /*0970*/  IMAD.MOV.U32 R6, RZ, RZ, RZ ;  /* 0x000000ffff067224 */ /* 0x000fc800078e00ff */
[C---:B------:R-:W-:Y:S02]  /*0980*/  FSETP.NEU.AND P0, PT, R7.reuse, RZ, PT ;  /* 0x000000ff0700720b */ /* 0x040fe40003f0d000 */
[----:B------:R-:W-:-:S04]  /*0990*/  LOP3.LUT R9, R7, 0x80000000, R9, 0x48, !PT ;  /* 0x8000000007097812 */ /* 0x000fc800078e4809 */
[----:B------:R-:W-:-:S07]  /*09a0*/  LOP3.LUT R7, R9, R5, RZ, 0xfc, !PT ;  /* 0x0000000509077212 */ /* 0x000fce00078efcff */
[----:B------:R-:W-:Y:S05]  /*09b0*/  @!P0 BRA `(.L_x_9) ;  /* 0x0000000000808947 */ /* 0x000fea0003800000 */
[----:B------:R-:W-:Y:S01]  /*09c0*/  IMAD.MOV R5, RZ, RZ, -R29 ;  /* 0x000000ffff057224 */ /* 0x000fe200078e0a1d */
[----:B------:R-:W-:Y:S01]  /*09d0*/  DMUL.RP R6, R26, R6 ;  /* 0x000000061a067228 */ /* 0x000fe20000008000 */
[----:B------:R-:W-:Y:S01]  /*09e0*/  IMAD.MOV.U32 R4, RZ, RZ, RZ ;  /* 0x000000ffff047224 */ /* 0x000fe200078e00ff */
[----:B------:R-:W-:-:S05]  /*09f0*/  IADD3 R29, PT, PT, -R29, -0x43300000, RZ ;  /* 0xbcd000001d1d7810 */ /* 0x000fca0007ffe1ff */
[----:B------:R-:W-:-:S03]  /*0a00*/  DFMA R4, R22, -R4, R26 ;  /* 0x800000041604722b */ /* 0x000fc6000000001a */
[----:B------:R-:W-:-:S07]  /*0a10*/  LOP3.LUT R9, R7, R9, RZ, 0x3c, !PT ;  /* 0x0000000907097212 */ /* 0x000fce00078e3cff */
[----:B------:R-:W-:-:S04]  /*0a20*/  FSETP.NEU.AND P0, PT, |R5|, R29, PT ;  /* 0x0000001d0500720b */ /* 0x000fc80003f0d200 */
[----:B------:R-:W-:Y:S02]  /*0a30*/  FSEL R22, R6, R22, !P0 ;  /* 0x0000001606167208 */ /* 0x000fe40004000000 */
[----:B------:R-:W-:Y:S01]  /*0a40*/  FSEL R23, R9, R23, !P0 ;  /* 0x0000001709177208 */ /* 0x000fe20004000000 */
[----:B------:R-:W-:Y:S06]  /*0a50*/  BRA `(.L_x_9) ;  /* 0x0000000000587947 */ /* 0x000fec0003800000 */
.L_x_8:
[----:B------:R-:W-:-:S14]  /*0a60*/  DSETP.NAN.AND P0, PT, R4, R4, PT ;  /* 0x000000040400722a */ /* 0x000fdc0003f08000 */
[----:B------:R-:W-:Y:S05]  /*0a70*/  @P0 BRA `(.L_x_10) ;  /* 0x0000000000480947 */ /* 0x000fea0003800000 */
[----:B------:R-:W0:Y:S02]  /*0a80*/  LDC.64 R6, c[0x0][0x398] ;  /* 0x0000e600ff067b82 */ /* 0x000e240000000a00 */
[----:B0-----:R-:W-:-:S14]  /*0a90*/  DSETP.NAN.AND P0, PT, R6, R6, PT ;  /* 0x000000060600722a */ /* 0x001fdc0003f08000 */
[----:B------:R-:W-:Y:S05]  /*0aa0*/  @P0 BRA `(.L_x_11) ;  /* 0x0000000000300947 */ /* 0x000fea0003800000 */
[----:B------:R-:W-:Y:S01]  /*0ab0*/  ISETP.NE.AND P0, PT, R24, R25, PT ;  /* 0x000000191800720c */ /* 0x000fe20003f05270 */
[----:B------:R-:W-:Y:S02]  /*0ac0*/  IMAD.MOV.U32 R22, RZ, RZ, 0x0 ;  /* 0x00000000ff167424 */ /* 0x000fe400078e00ff */
[----:B------:R-:W-:-:S10]  /*0ad0*/  IMAD.MOV.U32 R23, RZ, RZ, -0x80000 ;  /* 0xfff80000ff177424 */ /* 0x000fd400078e00ff */
[----:B------:R-:W-:Y:S05]  /*0ae0*/  @!P0 BRA `(.L_x_9) ;  /* 0x0000000000348947 */ /* 0x000fea0003800000 */
[----:B------:R-:W-:Y:S02]  /*0af0*/  ISETP.NE.AND P0, PT, R24, 0x7ff00000, PT ;  /* 0x7ff000001800780c */ /* 0x000fe40003f05270 */
[----:B------:R-:W-:Y:S02]  /*0b00*/  LOP3.LUT R23, R5, 0x80000000, R9, 0x48, !PT ;  /* 0x8000000005177812 */ /* 0x000fe400078e4809 */
[----:B------:R-:W-:-:S13]  /*0b10*/  ISETP.EQ.OR P0, PT, R25, RZ, !P0 ;  /* 0x000000ff1900720c */ /* 0x000fda0004702670 */
[----:B------:R-:W-:Y:S01]  /*0b20*/  @P0 LOP3.LUT R3, R23, 0x7ff00000, RZ, 0xfc, !PT ;  /* 0x7ff0000017030812 */ /* 0x000fe200078efcff */
[----:B------:R-:W-:Y:S02]  /*0b30*/  @!P0 IMAD.MOV.U32 R22, RZ, RZ, RZ ;  /* 0x000000ffff168224 */ /* 0x000fe400078e00ff */
[----:B------:R-:W-:Y:S02]  /*0b40*/  @P0 IMAD.MOV.U32 R22, RZ, RZ, RZ ;  /* 0x000000ffff160224 */ /* 0x000fe400078e00ff */
[----:B------:R-:W-:Y:S01]  /*0b50*/  @P0 IMAD.MOV.U32 R23, RZ, RZ, R3 ;  /* 0x000000ffff170224 */ /* 0x000fe200078e0003 */
[----:B------:R-:W-:Y:S06]  /*0b60*/  BRA `(.L_x_9) ;  /* 0x0000000000147947 */ /* 0x000fec0003800000 */
.L_x_11:
[----:B------:R-:W-:Y:S01]  /*0b70*/  LOP3.LUT R23, R9, 0x80000, RZ, 0xfc, !PT ;  /* 0x0008000009177812 */ /* 0x000fe200078efcff */
[----:B------:R-:W-:Y:S01]  /*0b80*/  IMAD.MOV.U32 R22, RZ, RZ, R8 ;  /* 0x000000ffff167224 */ /* 0x000fe200078e0008 */
[----:B------:R-:W-:Y:S06]  /*0b90*/  BRA `(.L_x_9) ;  /* 0x0000000000087947 */ /* 0x000fec0003800000 */
.L_x_10:
[----:B------:R-:W-:Y:S01]  /*0ba0*/  LOP3.LUT R23, R5, 0x80000, RZ, 0xfc, !PT ;  /* 0x0008000005177812 */ /* 0x000fe200078efcff */
[----:B------:R-:W-:-:S07]  /*0bb0*/  IMAD.MOV.U32 R22, RZ, RZ, R4 ;  /* 0x000000ffff167224 */ /* 0x000fce00078e0004 */
.L_x_9:
[----:B------:R-:W-:Y:S05]  /*0bc0*/  BSYNC.RECONVERGENT B2 ;  /* 0x0000000000027941 */ /* 0x000fea0003800200 */
.L_x_7:
[----:B------:R-:W-:Y:S02]  /*0bd0*/  IMAD.MOV.U32 R4, RZ, RZ, R0 ;  /* 0x000000ffff047224 */ /* 0x000fe400078e0000 */
[----:B------:R-:W-:-:S04]  /*0be0*/  IMAD.MOV.U32 R5, RZ, RZ, 0x0 ;  /* 0x00000000ff057424 */ /* 0x000fc800078e00ff */
[----:B------:R-:W-:Y:S05]  /*0bf0*/  RET.REL.NODEC R4 `(_Z10PDH_KernelP10hist_entryP8atomdescxd) ;  /* 0xfffffff404007950 */ /* 0x000fea0003c3ffff */
        .weak           $__internal_1_$__cuda_sm20_dsqrt_rn_f64_mediumpath_v1
        .type           $__internal_1_$__cuda_sm20_dsqrt_rn_f64_mediumpath_v1,@function
        .size           $__internal_1_$__cuda_sm20_dsqrt_rn_f64_mediumpath_v1,(.L_x_18 - $__internal_1_$__cuda_sm20_dsqrt_rn_f64_mediumpath_v1)
$__internal_1_$__cuda_sm20_dsqrt_rn_f64_mediumpath_v1:
[----:B------:R-:W-:Y:S01]  /*0c00*/  ISETP.GE.U32.AND P0, PT, R6, -0x3400000, PT ;  /* 0xfcc000000600780c */ /* 0x000fe20003f06070 */
[----:B------:R-:W-:Y:S01]  /*0c10*/  BSSY.RECONVERGENT B2, `(.L_x_12) ;  /* 0x0000026000027945 */ /* 0x000fe20003800200 */
[----:B------:R-:W-:Y:S02]  /*0c20*/  IMAD.MOV.U32 R24, RZ, RZ, R26 ;  /* 0x000000ffff187224 */ /* 0x000fe400078e001a */
[----:B------:R-:W-:Y:S02]  /*0c30*/  IMAD.MOV.U32 R6, RZ, RZ, R22 ;  /* 0x000000ffff067224 */ /* 0x000fe400078e0016 */
[----:B------:R-:W-:-:S07]  /*0c40*/  IMAD.MOV.U32 R7, RZ, RZ, R23 ;  /* 0x000000ffff077224 */ /* 0x000fce00078e0017 */
[----:B------:R-:W-:Y:S05]  /*0c50*/  @!P0 BRA `(.L_x_13) ;  /* 0x0000000000208947 */ /* 0x000fea0003800000 */
[----:B------:R-:W-:-:S10]  /*0c60*/  DFMA.RM R6, R6, R24, R20 ;  /* 0x000000180606722b */ /* 0x000fd40000004014 */
[----:B------:R-:W-:-:S05]  /*0c70*/  IADD3 R8, P0, PT, R6, 0x1, RZ ;  /* 0x0000000106087810 */ /* 0x000fca0007f1e0ff */
[----:B------:R-:W-:-:S06]  /*0c80*/  IMAD.X R9, RZ, RZ, R7, P0 ;  /* 0x000000ffff097224 */ /* 0x000fcc00000e0607 */
[----:B------:R-:W-:-:S08]  /*0c90*/  DFMA.RP R4, -R6, R8, R4 ;  /* 0x000000080604722b */ /* 0x000fd00000008104 */
[----:B------:R-:W-:-:S06]  /*0ca0*/  DSETP.GT.AND P0, PT, R4, RZ, PT ;  /* 0x000000ff0400722a */ /* 0x000fcc0003f04000 */
[----:B------:R-:W-:Y:S02]  /*0cb0*/  FSEL R6, R8, R6, P0 ;  /* 0x0000000608067208 */ /* 0x000fe40000000000 */
[----:B------:R-:W-:Y:S01]  /*0cc0*/  FSEL R7, R9, R7, P0 ;  /* 0x0000000709077208 */ /* 0x000fe20000000000 */
[----:B------:R-:W-:Y:S06]  /*0cd0*/  BRA `(.L_x_14) ;  /* 0x0000000000647947 */ /* 0x000fec0003800000 */
.L_x_13:
[----:B------:R-:W-:-:S14]  /*0ce0*/  DSETP.NE.AND P0, PT, R4, RZ, PT ;  /* 0x000000ff0400722a */ /* 0x000fdc0003f05000 */
[----:B------:R-:W-:Y:S05]  /*0cf0*/  @!P0 BRA `(.L_x_15) ;  /* 0x0000000000588947 */ /* 0x000fea0003800000 */
[----:B------:R-:W-:-:S13]  /*0d00*/  ISETP.GE.AND P0, PT, R5, RZ, PT ;  /* 0x000000ff0500720c */ /* 0x000fda0003f06270 */
[----:B------:R-:W-:Y:S02]  /*0d10*/  @!P0 IMAD.MOV.U32 R6, RZ, RZ, 0x0 ;  /* 0x00000000ff068424 */ /* 0x000fe400078e00ff */
[----:B------:R-:W-:Y:S01]  /*0d20*/  @!P0 IMAD.MOV.U32 R7, RZ, RZ, -0x80000 ;  /* 0xfff80000ff078424 */ /* 0x000fe200078e00ff */
[----:B------:R-:W-:Y:S06]  /*0d30*/  @!P0 BRA `(.L_x_14) ;  /* 0x00000000004c8947 */ /* 0x000fec0003800000 */
[----:B------:R-:W-:-:S13]  /*0d40*/  ISETP.GT.AND P0, PT, R5, 0x7fefffff, PT ;  /* 0x7fefffff0500780c */ /* 0x000fda0003f04270 */
[----:B------:R-:W-:Y:S05]  /*0d50*/  @P0 BRA `(.L_x_15) ;  /* 0x0000000000400947 */ /* 0x000fea0003800000 */
[----:B------:R-:W-:Y:S01]  /*0d60*/  DMUL R4, R4, 8.11296384146066816958e+31 ;  /* 0x4690000004047828 */ /* 0x000fe20000000000 */
[----:B------:R-:W-:Y:S02]  /*0d70*/  IMAD.MOV.U32 R6, RZ, RZ, RZ ;  /* 0x000000ffff067224 */ /* 0x000fe400078e00ff */
[----:B------:R-:W-:Y:S02]  /*0d80*/  IMAD.MOV.U32 R20, RZ, RZ, 0x0 ;  /* 0x00000000ff147424 */ /* 0x000fe400078e00ff */
[----:B------:R-:W-:Y:S01]  /*0d90*/  IMAD.MOV.U32 R21, RZ, RZ, 0x3fd80000 ;  /* 0x3fd80000ff157424 */ /* 0x000fe200078e00ff */
[----:B------:R-:W0:Y:S02]  /*0da0*/  MUFU.RSQ64H R7, R5 ;  /* 0x0000000500077308 */ /* 0x000e240000001c00 */
[----:B0-----:R-:W-:-:S08]  /*0db0*/  DMUL R8, R6, R6 ;  /* 0x0000000606087228 */ /* 0x001fd00000000000 */
[----:B------:R-:W-:-:S08]  /*0dc0*/  DFMA R8, R4, -R8, 1 ;  /* 0x3ff000000408742b */ /* 0x000fd00000000808 */
[----:B------:R-:W-:Y:S02]  /*0dd0*/  DFMA R20, R8, R20, 0.5 ;  /* 0x3fe000000814742b */ /* 0x000fe40000000014 */
[----:B------:R-:W-:-:S08]  /*0de0*/  DMUL R8, R6, R8 ;  /* 0x0000000806087228 */ /* 0x000fd00000000000 */
[----:B------:R-:W-:-:S08]  /*0df0*/  DFMA R8, R20, R8, R6 ;  /* 0x000000081408722b */ /* 0x000fd00000000006 */
[----:B------:R-:W-:Y:S02]  /*0e00*/  DMUL R6, R4, R8 ;  /* 0x0000000804067228 */ /* 0x000fe40000000000 */
[----:B------:R-:W-:-:S06]  /*0e10*/  VIADD R9, R9, 0xfff00000 ;  /* 0xfff0000009097836 */ /* 0x000fcc0000000000 */
[----:B------:R-:W-:-:S08]  /*0e20*/  DFMA R20, R6, -R6, R4 ;  /* 0x800000060614722b */ /* 0x000fd00000000004 */
[----:B------:R-:W-:-:S10]  /*0e30*/  DFMA R6, R8, R20, R6 ;  /* 0x000000140806722b */ /* 0x000fd40000000006 */
[----:B------:R-:W-:Y:S01]  /*0e40*/  VIADD R7, R7, 0xfcb00000 ;  /* 0xfcb0000007077836 */ /* 0x000fe20000000000 */
[----:B------:R-:W-:Y:S06]  /*0e50*/  BRA `(.L_x_14) ;  /* 0x0000000000047947 */ /* 0x000fec0003800000 */
.L_x_15:
[----:B------:R-:W-:-:S11]  /*0e60*/  DADD R6, R4, R4 ;  /* 0x0000000004067229 */ /* 0x000fd60000000004 */
.L_x_14:
[----:B------:R-:W-:Y:S05]  /*0e70*/  BSYNC.RECONVERGENT B2 ;  /* 0x0000000000027941 */ /* 0x000fea0003800200 */
.L_x_12:
[----:B------:R-:W-:Y:S02]  /*0e80*/  IMAD.MOV.U32 R4, RZ, RZ, R0 ;  /* 0x000000ffff047224 */ /* 0x000fe400078e0000 */
[----:B------:R-:W-:Y:S02]  /*0e90*/  IMAD.MOV.U32 R5, RZ, RZ, 0x0 ;  /* 0x00000000ff057424 */ /* 0x000fe400078e00ff */
[----:B------:R-:W-:Y:S02]  /*0ea0*/  IMAD.MOV.U32 R8, RZ, RZ, R6 ;  /* 0x000000ffff087224 */ /* 0x000fe400078e0006 */
[----:B------:R-:W-:Y:S01]  /*0eb0*/  IMAD.MOV.U32 R9, RZ, RZ, R7 ;  /* 0x000000ffff097224 */ /* 0x000fe200078e0007 */
[----:B------:R-:W-:Y:S06]  /*0ec0*/  RET.REL.NODEC R4 `(_Z10PDH_KernelP10hist_entryP8atomdescxd) ;  /* 0xfffffff0044c7950 */ /* 0x000fec0003c3ffff */
.L_x_16:
[----:B------:R-:W-:-:S00]  /*0ed0*/  BRA `(.L_x_16) ;  /* 0xfffffffc00fc7947 */ /* 0x000fc0000383ffff */
[----:B------:R-:W-:-:S00]  /*0ee0*/  NOP ;  /* 0x0000000000007918 */ /* 0x000fc00000000000 */
        /* <DEDUP_REMOVED lines=9> */
.L_x_18:


//--------------------- .nv.shared.reserved.0     --------------------------
	.section	.nv.shared.reserved.0,"aw",@nobits
	.weak		__nv_reservedSMEM_offset_0_alias
	.size		__nv_reservedSMEM_offset_0_alias, 0, 64
	.other		__nv_reservedSMEM_offset_0_alias,@"STO_CUDA_RESERVED_SHARED STV_DEFAULT"
__nv_reservedSMEM_offset_0_alias:
	.zero		0
	.zero		64


//--------------------- .nv.constant0._Z10PDH_KernelP10hist_entryP8atomdescxd --------------------------
	.section	.nv.constant0._Z10PDH_KernelP10hist_entryP8atomdescxd,"a",@progbits
	.sectionflags	@""
	.align	4
.nv.constant0._Z10PDH_KernelP10hist_entryP8atomdescxd:
	.zero		928


//--------------------- SYMBOLS --------------------------

	.type		.nv.reservedSmem.offset0,@object
	.size		.nv.reservedSmem.offset0,0x4
